//
// Generated by NVIDIA NVVM Compiler
//
// Compiler Build ID: CL-36424714
// Cuda compilation tools, release 13.0, V13.0.88
// Based on NVVM 20.0.0
//

.version 9.0
.target sm_100
.address_size 64

	// .globl	_Z6kernelyP6uchar4ii

.visible .entry _Z6kernelyP6uchar4ii(
	.param .u64 _Z6kernelyP6uchar4ii_param_0,
	.param .u64 .ptr .align 1 _Z6kernelyP6uchar4ii_param_1,
	.param .u32 _Z6kernelyP6uchar4ii_param_2,
	.param .u32 _Z6kernelyP6uchar4ii_param_3
)
{
	.reg .pred 	%p<5>;
	.reg .b32 	%r<78>;
	.reg .b32 	%f<5>;
	.reg .b64 	%rd<6>;

	ld.param.u64 	%rd2, [_Z6kernelyP6uchar4ii_param_0];
	ld.param.u64 	%rd3, [_Z6kernelyP6uchar4ii_param_1];
	ld.param.u32 	%r14, [_Z6kernelyP6uchar4ii_param_2];
	ld.param.u32 	%r15, [_Z6kernelyP6uchar4ii_param_3];
	mov.u32 	%r1, %ntid.x;
	mov.u32 	%r16, %ctaid.x;
	mov.u32 	%r17, %tid.x;
	mad.lo.s32 	%r2, %r1, %r16, %r17;
	mov.u32 	%r3, %ntid.y;
	mov.u32 	%r18, %ctaid.y;
	mov.u32 	%r19, %tid.y;
	mad.lo.s32 	%r76, %r3, %r18, %r19;
	setp.ge.s32 	%p1, %r76, %r15;
	@%p1 bra 	$L__BB0_6;
	add.s32 	%r5, %r14, -1;
	add.s32 	%r6, %r15, -1;
	mov.u32 	%r20, %nctaid.y;
	mul.lo.s32 	%r7, %r3, %r20;
	mov.u32 	%r21, %nctaid.x;
	mul.lo.s32 	%r8, %r1, %r21;
	cvta.to.global.u64 	%rd1, %rd3;
$L__BB0_2:
	setp.ge.s32 	%p2, %r2, %r14;
	@%p2 bra 	$L__BB0_5;
	add.s32 	%r22, %r76, 1;
	min.s32 	%r23, %r22, %r6;
	cvt.rn.f32.u32 	%f1, %r76;
	cvt.rn.f32.s32 	%f2, %r23;
	mul.lo.s32 	%r10, %r76, %r14;
	mov.u32 	%r77, %r2;
$L__BB0_4:
	cvt.rn.f32.s32 	%f3, %r77;
	tex.2d.v4.u32.f32 	{%r24, %r25, %r26, %r27}, [%rd2, {%f3, %f1}];
	add.s32 	%r28, %r77, 1;
	min.s32 	%r29, %r28, %r5;
	cvt.rn.f32.s32 	%f4, %r29;
	tex.2d.v4.u32.f32 	{%r30, %r31, %r32, %r33}, [%rd2, {%f4, %f1}];
	tex.2d.v4.u32.f32 	{%r34, %r35, %r36, %r37}, [%rd2, {%f3, %f2}];
	tex.2d.v4.u32.f32 	{%r38, %r39, %r40, %r41}, [%rd2, {%f4, %f2}];
	and.b32  	%r42, %r24, 255;
	and.b32  	%r43, %r38, 255;
	sub.s32 	%r44, %r42, %r43;
	and.b32  	%r45, %r30, 255;
	and.b32  	%r46, %r34, 255;
	sub.s32 	%r47, %r45, %r46;
	and.b32  	%r48, %r25, 255;
	and.b32  	%r49, %r39, 255;
	sub.s32 	%r50, %r48, %r49;
	and.b32  	%r51, %r31, 255;
	and.b32  	%r52, %r35, 255;
	sub.s32 	%r53, %r51, %r52;
	and.b32  	%r54, %r26, 255;
	and.b32  	%r55, %r40, 255;
	sub.s32 	%r56, %r54, %r55;
	and.b32  	%r57, %r32, 255;
	and.b32  	%r58, %r36, 255;
	sub.s32 	%r59, %r57, %r58;
	abs.s32 	%r60, %r44;
	abs.s32 	%r61, %r47;
	add.s32 	%r62, %r60, %r61;
	abs.s32 	%r63, %r50;
	abs.s32 	%r64, %r53;
	add.s32 	%r65, %r63, %r64;
	abs.s32 	%r66, %r56;
	abs.s32 	%r67, %r59;
	add.s32 	%r68, %r66, %r67;
	min.u32 	%r69, %r62, 255;
	min.u32 	%r70, %r65, 255;
	min.u32 	%r71, %r68, 255;
	add.s32 	%r72, %r77, %r10;
	mul.wide.s32 	%rd4, %r72, 4;
	add.s64 	%rd5, %rd1, %rd4;
	prmt.b32 	%r73, %r69, %r70, 0x3340U;
	prmt.b32 	%r74, %r71, %r27, 0x3340U;
	prmt.b32 	%r75, %r73, %r74, 0x5410U;
	st.global.u32 	[%rd5], %r75;
	add.s32 	%r77, %r77, %r8;
	setp.lt.s32 	%p3, %r77, %r14;
	@%p3 bra 	$L__BB0_4;
$L__BB0_5:
	add.s32 	%r76, %r76, %r7;
	setp.lt.s32 	%p4, %r76, %r15;
	@%p4 bra 	$L__BB0_2;
$L__BB0_6:
	ret;

}


// ===== COMPILED SASS (sm_100) =====

	.target	sm_100

	.elftype	@"ET_EXEC"


//--------------------- .note.nv.tkinfo           --------------------------
	.section	.note.nv.tkinfo,"",@"SHT_NOTE"
	.sectionflags	@"SHF_NOTE_NV_TKINFO"
	.tkinfo
        /*0018*/ 	.word	0x00000002
        /*0030*/ 	.string	""
        /*0030*/ 	.string	"ptxas"
        /*0030*/ 	.string	"Cuda compilation tools, release 13.0, V13.0.88"
        /*0030*/ 	.string	"Build cuda_13.0.r13.0/compiler.36424714_0"
        /*0030*/ 	.string	"-arch sm_100 -m 64 "



//--------------------- .note.nv.cuinfo           --------------------------
	.section	.note.nv.cuinfo,"",@"SHT_NOTE"
	.sectionflags	@"SHF_NOTE_NV_CUINFO"
        /*0018*/ 	.short	0x0002
        /*001a*/ 	.short	0x0064
        /*001c*/ 	.short	0x0082
	.zero		2


//--------------------- .nv.info                  --------------------------
	.section	.nv.info,"",@"SHT_CUDA_INFO"
	.align	4


	//----- nvinfo : EIATTR_REGCOUNT
	.align		4
        /*0000*/ 	.byte	0x04, 0x2f
        /*0002*/ 	.short	(.L_1 - .L_0)
	.align		4
.L_0:
        /*0004*/ 	.word	index@(_Z6kernelyP6uchar4ii)
        /*0008*/ 	.word	0x0000001e


	//----- nvinfo : EIATTR_FRAME_SIZE
	.align		4
.L_1:
        /*000c*/ 	.byte	0x04, 0x11
        /*000e*/ 	.short	(.L_3 - .L_2)
	.align		4
.L_2:
        /*0010*/ 	.word	index@(_Z6kernelyP6uchar4ii)
        /*0014*/ 	.word	0x00000000


	//----- nvinfo : EIATTR_MIN_STACK_SIZE
	.align		4
.L_3:
        /*0018*/ 	.byte	0x04, 0x12
        /*001a*/ 	.short	(.L_5 - .L_4)
	.align		4
.L_4:
        /*001c*/ 	.word	index@(_Z6kernelyP6uchar4ii)
        /*0020*/ 	.word	0x00000000
.L_5:


//--------------------- .nv.compat                --------------------------
	.section	.nv.compat,"",@"SHT_CUDA_COMPAT_INFO"
	.align	4
        /*0000*/ 	.byte	0x02, 0x09, 0x00, 0x00, 0x02, 0x02, 0x02, 0x00, 0x02, 0x05, 0x05, 0x00, 0x03, 0x07, 0x01, 0x01
        /*0010*/ 	.byte	0x02, 0x03, 0x00, 0x00, 0x02, 0x06, 0x01, 0x00, 0x04, 0x0b, 0x08, 0x00, 0x09, 0x00, 0x00, 0x00
        /*0020*/ 	.byte	0x00, 0x00, 0x00, 0x00


//--------------------- .nv.info._Z6kernelyP6uchar4ii --------------------------
	.section	.nv.info._Z6kernelyP6uchar4ii,"",@"SHT_CUDA_INFO"
	.sectionflags	@""
	.align	4


	//----- nvinfo : EIATTR_CUDA_API_VERSION
	.align		4
        /*0000*/ 	.byte	0x04, 0x37
        /*0002*/ 	.short	(.L_7 - .L_6)
.L_6:
        /*0004*/ 	.word	0x00000082


	//----- nvinfo : EIATTR_KPARAM_INFO
	.align		4
.L_7:
        /*0008*/ 	.byte	0x04, 0x17
        /*000a*/ 	.short	(.L_9 - .L_8)
.L_8:
        /*000c*/ 	.word	0x00000000
        /*0010*/ 	.short	0x0003
        /*0012*/ 	.short	0x0014
        /*0014*/ 	.byte	0x00, 0xf0, 0x11, 0x00


	//----- nvinfo : EIATTR_KPARAM_INFO
	.align		4
.L_9:
        /*0018*/ 	.byte	0x04, 0x17
        /*001a*/ 	.short	(.L_11 - .L_10)
.L_10:
        /*001c*/ 	.word	0x00000000
        /*0020*/ 	.short	0x0002
        /*0022*/ 	.short	0x0010
        /*0024*/ 	.byte	0x00, 0xf0, 0x11, 0x00


	//----- nvinfo : EIATTR_KPARAM_INFO
	.align		4
.L_11:
        /*0028*/ 	.byte	0x04, 0x17
        /*002a*/ 	.short	(.L_13 - .L_12)
.L_12:
        /*002c*/ 	.word	0x00000000
        /*0030*/ 	.short	0x0001
        /*0032*/ 	.short	0x0008
        /*0034*/ 	.byte	0x00, 0xf5, 0x21, 0x00


	//----- nvinfo : EIATTR_KPARAM_INFO
	.align		4
.L_13:
        /*0038*/ 	.byte	0x04, 0x17
        /*003a*/ 	.short	(.L_15 - .L_14)
.L_14:
        /*003c*/ 	.word	0x00000000
        /*0040*/ 	.short	0x0000
        /*0042*/ 	.short	0x0000
        /*0044*/ 	.byte	0x00, 0xf0, 0x21, 0x00


	//----- nvinfo : EIATTR_SPARSE_MMA_MASK
	.align		4
.L_15:
        /*0048*/ 	.byte	0x03, 0x50
        /*004a*/ 	.short	0x0000


	//----- nvinfo : EIATTR_MAXREG_COUNT
	.align		4
        /*004c*/ 	.byte	0x03, 0x1b
        /*004e*/ 	.short	0x00ff


	//----- nvinfo : EIATTR_MERCURY_ISA_VERSION
	.align		4
        /*0050*/ 	.byte	0x03, 0x5f
        /*0052*/ 	.short	0x0101


	//----- nvinfo : EIATTR_VRC_CTA_INIT_COUNT
	.align		4
        /*0054*/ 	.byte	0x02, 0x4a
	.zero		1
	.zero		1


	//----- nvinfo : EIATTR_EXIT_INSTR_OFFSETS
	.align		4
        /*0058*/ 	.byte	0x04, 0x1c
        /*005a*/ 	.short	(.L_17 - .L_16)


	//   ....[0]....
.L_16:
        /*005c*/ 	.word	0x000000b0


	//   ....[1]....
        /*0060*/ 	.word	0x00000580


	//----- nvinfo : EIATTR_CRS_STACK_SIZE
	.align		4
.L_17:
        /*0064*/ 	.byte	0x04, 0x1e
        /*0066*/ 	.short	(.L_19 - .L_18)
.L_18:
        /*0068*/ 	.word	0x00000000


	//----- nvinfo : EIATTR_CBANK_PARAM_SIZE
	.align		4
.L_19:
        /*006c*/ 	.byte	0x03, 0x19
        /*006e*/ 	.short	0x0018


	//----- nvinfo : EIATTR_PARAM_CBANK
	.align		4
        /*0070*/ 	.byte	0x04, 0x0a
        /*0072*/ 	.short	(.L_21 - .L_20)
	.align		4
.L_20:
        /*0074*/ 	.word	index@(.nv.constant0._Z6kernelyP6uchar4ii)
        /*0078*/ 	.short	0x0380
        /*007a*/ 	.short	0x0018


	//----- nvinfo : EIATTR_SW_WAR
	.align		4
.L_21:
        /*007c*/ 	.byte	0x04, 0x36
        /*007e*/ 	.short	(.L_23 - .L_22)
.L_22:
        /*0080*/ 	.word	0x00000008
.L_23:


//--------------------- .nv.callgraph             --------------------------
	.section	.nv.callgraph,"",@"SHT_CUDA_CALLGRAPH"
	.align	4
	.sectionentsize	8
	.align		4
        /*0000*/ 	.word	0x00000000
	.align		4
        /*0004*/ 	.word	0xffffffff
	.align		4
        /*0008*/ 	.word	0x00000000
	.align		4
        /*000c*/ 	.word	0xfffffffe
	.align		4
        /*0010*/ 	.word	0x00000000
	.align		4
        /*0014*/ 	.word	0xfffffffd
	.align		4
        /*0018*/ 	.word	0x00000000
	.align		4
        /*001c*/ 	.word	0xfffffffc


//--------------------- .text._Z6kernelyP6uchar4ii --------------------------
	.section	.text._Z6kernelyP6uchar4ii,"ax",@progbits
	.align	128
        .global         _Z6kernelyP6uchar4ii
        .type           _Z6kernelyP6uchar4ii,@function
        .size           _Z6kernelyP6uchar4ii,(.L_x_5 - _Z6kernelyP6uchar4ii)
        .other          _Z6kernelyP6uchar4ii,@"STO_CUDA_ENTRY STV_DEFAULT"
_Z6kernelyP6uchar4ii:
.text._Z6kernelyP6uchar4ii:
[----:B------:R-:W-:Y:S01]  /*0000*/  LDC R1, c[0x0][0x37c] ;  /* 0x0000df00ff017b82 */ /* 0x000fe20000000800 */
[----:B------:R-:W0:Y:S01]  /*0010*/  S2R R18, SR_CTAID.Y ;  /* 0x0000000000127919 */ /* 0x000e220000002600 */
[----:B------:R-:W1:Y:S06]  /*0020*/  LDCU UR7, c[0x0][0x360] ;  /* 0x00006c00ff0777ac */ /* 0x000e6c0008000800 */
[----:B------:R-:W2:Y:S01]  /*0030*/  LDC R19, c[0x0][0x394] ;  /* 0x0000e500ff137b82 */ /* 0x000ea20000000800 */
[----:B------:R-:W0:Y:S01]  /*0040*/  S2R R5, SR_TID.Y ;  /* 0x0000000000057919 */ /* 0x000e220000002200 */
[----:B------:R-:W0:Y:S01]  /*0050*/  LDCU UR6, c[0x0][0x364] ;  /* 0x00006c80ff0677ac */ /* 0x000e220008000800 */
[----:B------:R-:W1:Y:S01]  /*0060*/  S2R R0, SR_CTAID.X ;  /* 0x0000000000007919 */ /* 0x000e620000002500 */
[----:B------:R-:W1:Y:S01]  /*0070*/  S2R R3, SR_TID.X ;  /* 0x0000000000037919 */ /* 0x000e620000002100 */
[----:B0-----:R-:W-:-:S05]  /*0080*/  IMAD R18, R18, UR6, R5 ;  /* 0x0000000612127c24 */ /* 0x001fca000f8e0205 */
[----:B--2---:R-:W-:Y:S01]  /*0090*/  ISETP.GE.AND P0, PT, R18, R19, PT ;  /* 0x000000131200720c */ /* 0x004fe20003f06270 */
[----:B-1----:R-:W-:-:S12]  /*00a0*/  IMAD R0, R0, UR7, R3 ;  /* 0x0000000700007c24 */ /* 0x002fd8000f8e0203 */
[----:B------:R-:W-:Y:S05]  /*00b0*/  @P0 EXIT ;  /* 0x000000000000094d */ /* 0x000fea0003800000 */
[----:B------:R-:W0:Y:S01]  /*00c0*/  LDC R20, c[0x0][0x390] ;  /* 0x0000e400ff147b82 */ /* 0x000e220000000800 */
[----:B------:R-:W1:Y:S01]  /*00d0*/  LDCU UR4, c[0x0][0x374] ;  /* 0x00006e80ff0477ac */ /* 0x000e620008000800 */
[----:B------:R-:W-:Y:S01]  /*00e0*/  VIADD R19, R19, 0xffffffff ;  /* 0xffffffff13137836 */ /* 0x000fe20000000000 */
[----:B------:R-:W2:Y:S01]  /*00f0*/  LDCU UR5, c[0x0][0x370] ;  /* 0x00006e00ff0577ac */ /* 0x000ea20008000800 */
[----:B------:R-:W3:Y:S01]  /*0100*/  LDCU.64 UR8, c[0x0][0x358] ;  /* 0x00006b00ff0877ac */ /* 0x000ee20008000a00 */
[----:B-1----:R-:W-:Y:S02]  /*0110*/  UIMAD UR6, UR6, UR4, URZ ;  /* 0x00000004060672a4 */ /* 0x002fe4000f8e02ff */
[----:B--2---:R-:W-:Y:S01]  /*0120*/  UIMAD UR7, UR7, UR5, URZ ;  /* 0x00000005070772a4 */ /* 0x004fe2000f8e02ff */
[----:B0--3--:R-:W-:-:S11]  /*0130*/  VIADD R20, R20, 0xffffffff ;  /* 0xffffffff14147836 */ /* 0x009fd60000000000 */
.L_x_3:
[----:B------:R-:W0:Y:S01]  /*0140*/  LDC R21, c[0x0][0x390] ;  /* 0x0000e400ff157b82 */ /* 0x000e220000000800 */
[----:B------:R-:W-:Y:S01]  /*0150*/  BSSY.RECONVERGENT B0, `(.L_x_0) ;  /* 0x000003e000007945 */ /* 0x000fe20003800200 */
[----:B0-----:R-:W-:-:S13]  /*0160*/  ISETP.GE.AND P0, PT, R0, R21, PT ;  /* 0x000000150000720c */ /* 0x001fda0003f06270 */
[----:B-1----:R-:W-:Y:S05]  /*0170*/  @P0 BRA `(.L_x_1) ;  /* 0x0000000000ec0947 */ /* 0x002fea0003800000 */
[----:B------:R-:W0:Y:S01]  /*0180*/  LDC.64 R2, c[0x0][0x388] ;  /* 0x0000e200ff027b82 */ /* 0x000e220000000a00 */
[----:B------:R-:W-:Y:S01]  /*0190*/  VIADDMNMX R7, R18, 0x1, R19, PT ;  /* 0x0000000112077846 */ /* 0x000fe20003800113 */
[----:B------:R-:W-:Y:S01]  /*01a0*/  IMAD.MOV.U32 R22, RZ, RZ, R0 ;  /* 0x000000ffff167224 */ /* 0x000fe200078e0000 */
[----:B------:R-:W-:Y:S02]  /*01b0*/  I2FP.F32.U32 R5, R18 ;  /* 0x0000001200057245 */ /* 0x000fe40000201000 */
[----:B------:R-:W-:-:S07]  /*01c0*/  I2FP.F32.S32 R7, R7 ;  /* 0x0000000700077245 */ /* 0x000fce0000201400 */
.L_x_2:
[----:B-1----:R-:W1:Y:S01]  /*01d0*/  LDCU UR4, c[0x0][0x380] ;  /* 0x00007000ff0477ac */ /* 0x002e620008000800 */
[----:B------:R-:W-:Y:S01]  /*01e0*/  I2FP.F32.S32 R4, R22 ;  /* 0x0000001600047245 */ /* 0x000fe20000201400 */
[----:B------:R-:W-:Y:S01]  /*01f0*/  IMAD.MOV.U32 R11, RZ, RZ, R5 ;  /* 0x000000ffff0b7224 */ /* 0x000fe200078e0005 */
[----:B------:R-:W-:Y:S01]  /*0200*/  VIADDMNMX R10, R22, 0x1, R20, PT ;  /* 0x00000001160a7846 */ /* 0x000fe20003800114 */
[----:B------:R-:W-:Y:S01]  /*0210*/  IMAD.MOV.U32 R27, RZ, RZ, -0x3e000000 ;  /* 0xc2000000ff1b7424 */ /* 0x000fe200078e00ff */
[----:B------:R-:W-:Y:S01]  /*0220*/  UMOV UR5, URZ ;  /* 0x000000ff00057c82 */ /* 0x000fe20008000000 */
[----:B------:R-:W-:Y:S01]  /*0230*/  IMAD.MOV.U32 R6, RZ, RZ, R4 ;  /* 0x000000ffff067224 */ /* 0x000fe200078e0004 */
[----:B------:R-:W-:Y:S01]  /*0240*/  I2FP.F32.S32 R10, R10 ;  /* 0x0000000a000a7245 */ /* 0x000fe20000201400 */
[----:B------:R-:W-:-:S04]  /*0250*/  IMAD.MOV.U32 R13, RZ, RZ, R7 ;  /* 0x000000ffff0d7224 */ /* 0x000fc800078e0007 */
[----:B------:R-:W-:Y:S01]  /*0260*/  IMAD.MOV.U32 R12, RZ, RZ, R10 ;  /* 0x000000ffff0c7224 */ /* 0x000fe200078e000a */
[----:B-1----:R-:W5:Y:S01]  /*0270*/  TEX.LL R6, R8, R6, R27, UR4, 2D, 0x7 ;  /* 0x28ff041b06087f60 */ /* 0x002f6200089e0706 */
[----:B------:R-:W5:Y:S04]  /*0280*/  TEX.LL R24, R10, R10, R27, UR4, 2D, 0x7 ;  /* 0x28ff041b0a0a7f60 */ /* 0x000f6800089e0718 */
[----:B------:R-:W-:Y:S01]  /*0290*/  TEX.LL R23, R12, R12, R27, UR4, 2D, 0x7 ;  /* 0x28ff041b0c0c7f60 */ /* 0x000fe200089e0717 */
[----:B------:R-:W5:Y:S01]  /*02a0*/  TEX.LL R16, R14, R4, R27, UR4, 2D ;  /* 0x28ff041b040e7f60 */ /* 0x000f6200089e0f10 */
[----:B------:R-:W-:-:S04]  /*02b0*/  DEPBAR.LE SB5, 0x1 ;  /* 0x0000d0400000791a */ /* 0x000fc80000000000 */
[----:B------:R-:W-:Y:S02]  /*02c0*/  LOP3.LUT R25, R8, 0xff, RZ, 0xc0, !PT ;  /* 0x000000ff08197812 */ /* 0x000fe400078ec0ff */
[----:B------:R-:W-:Y:S02]  /*02d0*/  LOP3.LUT R8, R10, 0xff, RZ, 0xc0, !PT ;  /* 0x000000ff0a087812 */ /* 0x000fe400078ec0ff */
[----:B------:R-:W-:Y:S02]  /*02e0*/  LOP3.LUT R26, R9, 0xff, RZ, 0xc0, !PT ;  /* 0x000000ff091a7812 */ /* 0x000fe400078ec0ff */
[----:B------:R-:W-:Y:S01]  /*02f0*/  LOP3.LUT R9, R11, 0xff, RZ, 0xc0, !PT ;  /* 0x000000ff0b097812 */ /* 0x000fe200078ec0ff */
[----:B------:R-:W-:Y:S01]  /*0300*/  IMAD.IADD R8, R8, 0x1, -R25 ;  /* 0x0000000108087824 */ /* 0x000fe200078e0a19 */
[----:B------:R-:W-:Y:S02]  /*0310*/  LOP3.LUT R25, R6, 0xff, RZ, 0xc0, !PT ;  /* 0x000000ff06197812 */ /* 0x000fe400078ec0ff */
[----:B-----5:R-:W-:Y:S01]  /*0320*/  LOP3.LUT R14, R14, 0xff, RZ, 0xc0, !PT ;  /* 0x000000ff0e0e7812 */ /* 0x020fe200078ec0ff */
[----:B------:R-:W-:Y:S01]  /*0330*/  IMAD.IADD R6, R9, 0x1, -R26 ;  /* 0x0000000109067824 */ /* 0x000fe200078e0a1a */
[----:B------:R-:W-:-:S02]  /*0340*/  LOP3.LUT R9, R12, 0xff, RZ, 0xc0, !PT ;  /* 0x000000ff0c097812 */ /* 0x000fc400078ec0ff */
[----:B------:R-:W-:Y:S02]  /*0350*/  LOP3.LUT R15, R15, 0xff, RZ, 0xc0, !PT ;  /* 0x000000ff0f0f7812 */ /* 0x000fe400078ec0ff */
[----:B------:R-:W-:Y:S01]  /*0360*/  LOP3.LUT R4, R13, 0xff, RZ, 0xc0, !PT ;  /* 0x000000ff0d047812 */ /* 0x000fe200078ec0ff */
[----:B------:R-:W-:Y:S01]  /*0370*/  IMAD.IADD R9, R14, 0x1, -R9 ;  /* 0x000000010e097824 */ /* 0x000fe200078e0a09 */
[----:B------:R-:W-:Y:S02]  /*0380*/  LOP3.LUT R16, R16, 0xff, RZ, 0xc0, !PT ;  /* 0x000000ff10107812 */ /* 0x000fe400078ec0ff */
[----:B------:R-:W-:Y:S01]  /*0390*/  LOP3.LUT R23, R23, 0xff, RZ, 0xc0, !PT ;  /* 0x000000ff17177812 */ /* 0x000fe200078ec0ff */
[----:B------:R-:W-:Y:S01]  /*03a0*/  IMAD.IADD R4, R15, 0x1, -R4 ;  /* 0x000000010f047824 */ /* 0x000fe200078e0a04 */
[----:B------:R-:W-:Y:S02]  /*03b0*/  LOP3.LUT R24, R24, 0xff, RZ, 0xc0, !PT ;  /* 0x000000ff18187812 */ /* 0x000fe400078ec0ff */
[----:B------:R-:W-:Y:S01]  /*03c0*/  IABS R11, R8 ;  /* 0x00000008000b7213 */ /* 0x000fe20000000000 */
[----:B------:R-:W-:Y:S01]  /*03d0*/  IMAD.IADD R16, R16, 0x1, -R23 ;  /* 0x0000000110107824 */ /* 0x000fe200078e0a17 */
[----:B------:R-:W-:Y:S01]  /*03e0*/  IABS R9, R9 ;  /* 0x0000000900097213 */ /* 0x000fe20000000000 */
[----:B------:R-:W-:Y:S01]  /*03f0*/  IMAD.IADD R24, R24, 0x1, -R25 ;  /* 0x0000000118187824 */ /* 0x000fe200078e0a19 */
[----:B------:R-:W-:-:S02]  /*0400*/  IABS R8, R4 ;  /* 0x0000000400087213 */ /* 0x000fc40000000000 */
[----:B------:R-:W-:Y:S01]  /*0410*/  IABS R16, R16 ;  /* 0x0000001000107213 */ /* 0x000fe20000000000 */
[----:B------:R-:W-:Y:S01]  /*0420*/  IMAD.MOV.U32 R4, RZ, RZ, R9 ;  /* 0x000000ffff047224 */ /* 0x000fe200078e0009 */
[----:B------:R-:W-:Y:S01]  /*0430*/  IABS R6, R6 ;  /* 0x0000000600067213 */ /* 0x000fe20000000000 */
[----:B------:R-:W-:Y:S01]  /*0440*/  IMAD.MOV.U32 R9, RZ, RZ, R8 ;  /* 0x000000ffff097224 */ /* 0x000fe200078e0008 */
[----:B------:R-:W-:Y:S01]  /*0450*/  IABS R13, R24 ;  /* 0x00000018000d7213 */ /* 0x000fe20000000000 */
[----:B------:R-:W-:Y:S01]  /*0460*/  IMAD.MOV.U32 R8, RZ, RZ, R16 ;  /* 0x000000ffff087224 */ /* 0x000fe200078e0010 */
[----:B------:R-:W-:Y:S01]  /*0470*/  VIADDMNMX.U32 R4, R4, R11, 0xff, PT ;  /* 0x000000ff04047446 */ /* 0x000fe2000380000b */
[----:B------:R-:W-:Y:S01]  /*0480*/  IMAD R11, R18, R21, R22 ;  /* 0x00000015120b7224 */ /* 0x000fe200078e0216 */
[----:B------:R-:W-:Y:S01]  /*0490*/  VIADDMNMX.U32 R9, R9, R6, 0xff, PT ;  /* 0x000000ff09097446 */ /* 0x000fe20003800006 */
[----:B------:R-:W-:Y:S01]  /*04a0*/  VIADD R22, R22, UR7 ;  /* 0x0000000716167c36 */ /* 0x000fe20008000000 */
[----:B------:R-:W-:-:S02]  /*04b0*/  VIADDMNMX.U32 R6, R8, R13, 0xff, PT ;  /* 0x000000ff08067446 */ /* 0x000fc4000380000d */
[----:B------:R-:W-:Y:S01]  /*04c0*/  PRMT R4, R4, 0x3340, R9 ;  /* 0x0000334004047816 */ /* 0x000fe20000000009 */
[----:B0-----:R-:W-:Y:S01]  /*04d0*/  IMAD.WIDE R8, R11, 0x4, R2 ;  /* 0x000000040b087825 */ /* 0x001fe200078e0202 */
[----:B------:R-:W-:Y:S02]  /*04e0*/  PRMT R17, R6, 0x3340, R17 ;  /* 0x0000334006117816 */ /* 0x000fe40000000011 */
[----:B------:R-:W-:Y:S02]  /*04f0*/  ISETP.GE.AND P0, PT, R22, R21, PT ;  /* 0x000000151600720c */ /* 0x000fe40003f06270 */
[----:B------:R-:W-:-:S05]  /*0500*/  PRMT R17, R4, 0x5410, R17 ;  /* 0x0000541004117816 */ /* 0x000fca0000000011 */
[----:B------:R1:W-:Y:S06]  /*0510*/  STG.E desc[UR8][R8.64], R17 ;  /* 0x0000001108007986 */ /* 0x0003ec000c101908 */
[----:B------:R-:W-:Y:S05]  /*0520*/  @!P0 BRA `(.L_x_2) ;  /* 0xfffffffc00288947 */ /* 0x000fea000383ffff */
.L_x_1:
[----:B------:R-:W-:Y:S05]  /*0530*/  BSYNC.RECONVERGENT B0 ;  /* 0x0000000000007941 */ /* 0x000fea0003800200 */
.L_x_0:
[----:B------:R-:W0:Y:S01]  /*0540*/  LDCU UR4, c[0x0][0x394] ;  /* 0x00007280ff0477ac */ /* 0x000e220008000800 */
[----:B------:R-:W-:-:S05]  /*0550*/  VIADD R18, R18, UR6 ;  /* 0x0000000612127c36 */ /* 0x000fca0008000000 */
[----:B0-----:R-:W-:-:S13]  /*0560*/  ISETP.GE.AND P0, PT, R18, UR4, PT ;  /* 0x0000000412007c0c */ /* 0x001fda000bf06270 */
[----:B------:R-:W-:Y:S05]  /*0570*/  @!P0 BRA `(.L_x_3) ;  /* 0xfffffff800f08947 */ /* 0x000fea000383ffff */
[----:B------:R-:W-:Y:S05]  /*0580*/  EXIT ;  /* 0x000000000000794d */ /* 0x000fea0003800000 */
.L_x_4:
[----:B------:R-:W-:-:S00]  /*0590*/  BRA `(.L_x_4) ;  /* 0xfffffffc00fc7947 */ /* 0x000fc0000383ffff */
[----:B------:R-:W-:-:S00]  /*05a0*/  NOP ;  /* 0x0000000000007918 */ /* 0x000fc00000000000 */
        /* <DEDUP_REMOVED lines=13> */
.L_x_5:


//--------------------- .nv.shared.reserved.0     --------------------------
	.section	.nv.shared.reserved.0,"aw",@nobits
	.weak		__nv_reservedSMEM_offset_0_alias
	.size		__nv_reservedSMEM_offset_0_alias, 0, 64
	.other		__nv_reservedSMEM_offset_0_alias,@"STO_CUDA_RESERVED_SHARED STV_DEFAULT"
__nv_reservedSMEM_offset_0_alias:
	.zero		0
	.zero		64


//--------------------- .nv.constant0._Z6kernelyP6uchar4ii --------------------------
	.section	.nv.constant0._Z6kernelyP6uchar4ii,"a",@progbits
	.sectionflags	@""
	.align	4
.nv.constant0._Z6kernelyP6uchar4ii:
	.zero		920


//--------------------- SYMBOLS --------------------------

	.type		.nv.reservedSmem.offset0,@object
	.size		.nv.reservedSmem.offset0,0x4
